//
// Generated by NVIDIA NVVM Compiler
//
// Compiler Build ID: CL-36424714
// Cuda compilation tools, release 13.0, V13.0.88
// Based on NVVM 20.0.0
//

.version 9.0
.target sm_100
.address_size 64

	// .globl	_Z3asdv
.extern .func  (.param .b32 func_retval0) vprintf
(
	.param .b64 vprintf_param_0,
	.param .b64 vprintf_param_1
)
;
.global .align 1 .b8 $str[5] = {65, 83, 68, 10};

.visible .entry _Z3asdv()
{
	.reg .b32 	%r<3>;
	.reg .b64 	%rd<3>;

	mov.u64 	%rd1, $str;
	cvta.global.u64 	%rd2, %rd1;
	{ // callseq 0, 0
	.param .b64 param0;
	st.param.b64 	[param0], %rd2;
	.param .b64 param1;
	st.param.b64 	[param1], 0;
	.param .b32 retval0;
	call.uni (retval0), 
	vprintf, 
	(
	param0, 
	param1
	);
	ld.param.b32 	%r1, [retval0];
	} // callseq 0
	bar.sync 	0;
	ret;

}


// ===== COMPILED SASS (sm_100) =====

	.target	sm_100

	.elftype	@"ET_EXEC"


//--------------------- .note.nv.tkinfo           --------------------------
	.section	.note.nv.tkinfo,"",@"SHT_NOTE"
	.sectionflags	@"SHF_NOTE_NV_TKINFO"
	.tkinfo
        /*0018*/ 	.word	0x00000002
        /*0030*/ 	.string	""
        /*0030*/ 	.string	"ptxas"
        /*0030*/ 	.string	"Cuda compilation tools, release 13.0, V13.0.88"
        /*0030*/ 	.string	"Build cuda_13.0.r13.0/compiler.36424714_0"
        /*0030*/ 	.string	"-arch sm_100 -m 64 "



//--------------------- .note.nv.cuinfo           --------------------------
	.section	.note.nv.cuinfo,"",@"SHT_NOTE"
	.sectionflags	@"SHF_NOTE_NV_CUINFO"
        /*0018*/ 	.short	0x0002
        /*001a*/ 	.short	0x0064
        /*001c*/ 	.short	0x0082
	.zero		2


//--------------------- .nv.info                  --------------------------
	.section	.nv.info,"",@"SHT_CUDA_INFO"
	.align	4


	//----- nvinfo : EIATTR_REGCOUNT
	.align		4
        /*0000*/ 	.byte	0x04, 0x2f
        /*0002*/ 	.short	(.L_2 - .L_1)
	.align		4
.L_1:
        /*0004*/ 	.word	index@(_Z3asdv)
        /*0008*/ 	.word	0x00000018


	//----- nvinfo : EIATTR_FRAME_SIZE
	.align		4
.L_2:
        /*000c*/ 	.byte	0x04, 0x11
        /*000e*/ 	.short	(.L_4 - .L_3)
	.align		4
.L_3:
        /*0010*/ 	.word	index@(_Z3asdv)
        /*0014*/ 	.word	0x00000000


	//----- nvinfo : EIATTR_MIN_STACK_SIZE
	.align		4
.L_4:
        /*0018*/ 	.byte	0x04, 0x12
        /*001a*/ 	.short	(.L_6 - .L_5)
	.align		4
.L_5:
        /*001c*/ 	.word	index@(_Z3asdv)
        /*0020*/ 	.word	0x00000000
.L_6:


//--------------------- .nv.compat                --------------------------
	.section	.nv.compat,"",@"SHT_CUDA_COMPAT_INFO"
	.align	4
        /*0000*/ 	.byte	0x02, 0x09, 0x00, 0x00, 0x02, 0x02, 0x01, 0x00, 0x02, 0x05, 0x05, 0x00, 0x03, 0x07, 0x01, 0x01
        /*0010*/ 	.byte	0x02, 0x03, 0x00, 0x00, 0x02, 0x06, 0x01, 0x00, 0x04, 0x0b, 0x08, 0x00, 0x09, 0x00, 0x00, 0x00
        /*0020*/ 	.byte	0x00, 0x00, 0x00, 0x00


//--------------------- .nv.info._Z3asdv          --------------------------
	.section	.nv.info._Z3asdv,"",@"SHT_CUDA_INFO"
	.sectionflags	@""
	.align	4


	//----- nvinfo : EIATTR_CUDA_API_VERSION
	.align		4
        /*0000*/ 	.byte	0x04, 0x37
        /*0002*/ 	.short	(.L_8 - .L_7)
.L_7:
        /*0004*/ 	.word	0x00000082


	//----- nvinfo : EIATTR_SPARSE_MMA_MASK
	.align		4
.L_8:
        /*0008*/ 	.byte	0x03, 0x50
        /*000a*/ 	.short	0x0000


	//----- nvinfo : EIATTR_MAXREG_COUNT
	.align		4
        /*000c*/ 	.byte	0x03, 0x1b
        /*000e*/ 	.short	0x00ff


	//----- nvinfo : EIATTR_NUM_BARRIERS
	.align		4
        /*0010*/ 	.byte	0x02, 0x4c
        /*0012*/ 	.byte	0x01
	.zero		1


	//----- nvinfo : EIATTR_EXTERNS
	.align		4
        /*0014*/ 	.byte	0x04, 0x0f
        /*0016*/ 	.short	(.L_10 - .L_9)


	//   ....[0]....
	.align		4
.L_9:
        /*0018*/ 	.word	index@(vprintf)


	//----- nvinfo : EIATTR_MERCURY_ISA_VERSION
	.align		4
.L_10:
        /*001c*/ 	.byte	0x03, 0x5f
        /*001e*/ 	.short	0x0101


	//----- nvinfo : EIATTR_VRC_CTA_INIT_COUNT
	.align		4
        /*0020*/ 	.byte	0x02, 0x4a
	.zero		1
	.zero		1


	//----- nvinfo : EIATTR_SYSCALL_OFFSETS
	.align		4
        /*0024*/ 	.byte	0x04, 0x46
        /*0026*/ 	.short	(.L_12 - .L_11)


	//   ....[0]....
.L_11:
        /*0028*/ 	.word	0x00000080


	//----- nvinfo : EIATTR_EXIT_INSTR_OFFSETS
	.align		4
.L_12:
        /*002c*/ 	.byte	0x04, 0x1c
        /*002e*/ 	.short	(.L_14 - .L_13)


	//   ....[0]....
.L_13:
        /*0030*/ 	.word	0x000000b0


	//----- nvinfo : EIATTR_SW_WAR
	.align		4
.L_14:
        /*0034*/ 	.byte	0x04, 0x36
        /*0036*/ 	.short	(.L_16 - .L_15)
.L_15:
        /*0038*/ 	.word	0x00000008
.L_16:


//--------------------- .nv.callgraph             --------------------------
	.section	.nv.callgraph,"",@"SHT_CUDA_CALLGRAPH"
	.align	4
	.sectionentsize	8
	.align		4
        /*0000*/ 	.word	0x00000000
	.align		4
        /*0004*/ 	.word	0xffffffff
	.align		4
        /*0008*/ 	.word	index@(_Z3asdv)
	.align		4
        /*000c*/ 	.word	index@(vprintf)
	.align		4
        /*0010*/ 	.word	0x00000000
	.align		4
        /*0014*/ 	.word	0xfffffffe
	.align		4
        /*0018*/ 	.word	0x00000000
	.align		4
        /*001c*/ 	.word	0xfffffffd
	.align		4
        /*0020*/ 	.word	0x00000000
	.align		4
        /*0024*/ 	.word	0xfffffffc


//--------------------- .nv.constant4             --------------------------
	.section	.nv.constant4,"a",@progbits
	.align	8
	.align		8
.nv.constant4:
        /*0000*/ 	.dword	vprintf
	.align		8
        /*0008*/ 	.dword	$str


//--------------------- .text._Z3asdv             --------------------------
	.section	.text._Z3asdv,"ax",@progbits
	.align	128
        .global         _Z3asdv
        .type           _Z3asdv,@function
        .size           _Z3asdv,(.L_x_2 - _Z3asdv)
        .other          _Z3asdv,@"STO_CUDA_ENTRY STV_DEFAULT"
_Z3asdv:
.text._Z3asdv:
[----:B------:R-:W0:Y:S01]  /*0000*/  LDC R1, c[0x0][0x37c] ;  /* 0x0000df00ff017b82 */ /* 0x000e220000000800 */
[----:B------:R-:W-:Y:S01]  /*0010*/  MOV R0, 0x0 ;  /* 0x0000000000007802 */ /* 0x000fe20000000f00 */
[----:B------:R-:W1:Y:S01]  /*0020*/  LDCU.64 UR4, c[0x4][0x8] ;  /* 0x01000100ff0477ac */ /* 0x000e620008000a00 */
[----:B------:R-:W-:-:S05]  /*0030*/  CS2R R6, SRZ ;  /* 0x0000000000067805 */ /* 0x000fca000001ff00 */
[----:B------:R2:W3:Y:S01]  /*0040*/  LDC.64 R2, c[0x4][R0] ;  /* 0x0100000000027b82 */ /* 0x0004e20000000a00 */
[----:B-1----:R-:W-:Y:S02]  /*0050*/  IMAD.U32 R4, RZ, RZ, UR4 ;  /* 0x00000004ff047e24 */ /* 0x002fe4000f8e00ff */
[----:B--2---:R-:W-:-:S07]  /*0060*/  IMAD.U32 R5, RZ, RZ, UR5 ;  /* 0x00000005ff057e24 */ /* 0x004fce000f8e00ff */
[----:B------:R-:W-:-:S07]  /*0070*/  LEPC R20, `(.L_x_0) ;  /* 0x000000001014794e */ /* 0x000fce0000000000 */
[----:B0--3--:R-:W-:Y:S05]  /*0080*/  CALL.ABS.NOINC R2 ;  /* 0x0000000002007343 */ /* 0x009fea0003c00000 */
.L_x_0:
[----:B------:R-:W-:Y:S05]  /*0090*/  WARPSYNC.ALL ;  /* 0x0000000000007948 */ /* 0x000fea0003800000 */
[----:B------:R-:W-:Y:S06]  /*00a0*/  BAR.SYNC.DEFER_BLOCKING 0x0 ;  /* 0x0000000000007b1d */ /* 0x000fec0000010000 */
[----:B------:R-:W-:Y:S05]  /*00b0*/  EXIT ;  /* 0x000000000000794d */ /* 0x000fea0003800000 */
.L_x_1:
[----:B------:R-:W-:-:S00]  /*00c0*/  BRA `(.L_x_1) ;  /* 0xfffffffc00fc7947 */ /* 0x000fc0000383ffff */
[----:B------:R-:W-:-:S00]  /*00d0*/  NOP ;  /* 0x0000000000007918 */ /* 0x000fc00000000000 */
        /* <DEDUP_REMOVED lines=10> */
.L_x_2:


//--------------------- .nv.global.init           --------------------------
	.section	.nv.global.init,"aw",@progbits
.nv.global.init:
	.type		$str,@object
	.size		$str,(.L_0 - $str)
$str:
        /*0000*/ 	.byte	0x41, 0x53, 0x44, 0x0a, 0x00
.L_0:


//--------------------- .nv.shared.reserved.0     --------------------------
	.section	.nv.shared.reserved.0,"aw",@nobits
	.weak		__nv_reservedSMEM_offset_0_alias
	.size		__nv_reservedSMEM_offset_0_alias, 0, 64
	.other		__nv_reservedSMEM_offset_0_alias,@"STO_CUDA_RESERVED_SHARED STV_DEFAULT"
__nv_reservedSMEM_offset_0_alias:
	.zero		0
	.zero		64


//--------------------- .nv.constant0._Z3asdv     --------------------------
	.section	.nv.constant0._Z3asdv,"a",@progbits
	.sectionflags	@""
	.align	4
.nv.constant0._Z3asdv:
	.zero		896


//--------------------- SYMBOLS --------------------------

	.type		.nv.reservedSmem.offset0,@object
	.size		.nv.reservedSmem.offset0,0x4
	.type		vprintf,@function
